//
// Generated by NVIDIA NVVM Compiler
//
// Compiler Build ID: CL-36424714
// Cuda compilation tools, release 13.0, V13.0.88
// Based on NVVM 20.0.0
//

.version 9.0
.target sm_100
.address_size 64

	// .globl	_Z11kernelCannyPdi

.visible .entry _Z11kernelCannyPdi(
	.param .u64 .ptr .align 1 _Z11kernelCannyPdi_param_0,
	.param .u32 _Z11kernelCannyPdi_param_1
)
{
	.reg .pred 	%p<2>;
	.reg .b32 	%r<14>;
	.reg .b64 	%rd<5>;
	.reg .b64 	%fd<3>;

	ld.param.u64 	%rd1, [_Z11kernelCannyPdi_param_0];
	ld.param.u32 	%r4, [_Z11kernelCannyPdi_param_1];
	mov.u32 	%r5, %ctaid.x;
	mov.u32 	%r6, %ntid.x;
	mov.u32 	%r7, %tid.x;
	mad.lo.s32 	%r1, %r5, %r6, %r7;
	mov.u32 	%r8, %ctaid.y;
	mov.u32 	%r9, %ntid.y;
	mov.u32 	%r10, %tid.y;
	mad.lo.s32 	%r11, %r8, %r9, %r10;
	max.s32 	%r12, %r1, %r11;
	setp.ge.s32 	%p1, %r12, %r4;
	@%p1 bra 	$L__BB0_2;
	cvta.to.global.u64 	%rd2, %rd1;
	mad.lo.s32 	%r13, %r4, %r11, %r1;
	mul.wide.s32 	%rd3, %r13, 8;
	add.s64 	%rd4, %rd2, %rd3;
	ld.global.f64 	%fd1, [%rd4];
	add.f64 	%fd2, %fd1, 0d3FF0000000000000;
	st.global.f64 	[%rd4], %fd2;
$L__BB0_2:
	ret;

}


// ===== COMPILED SASS (sm_100) =====

	.target	sm_100

	.elftype	@"ET_EXEC"


//--------------------- .note.nv.tkinfo           --------------------------
	.section	.note.nv.tkinfo,"",@"SHT_NOTE"
	.sectionflags	@"SHF_NOTE_NV_TKINFO"
	.tkinfo
        /*0018*/ 	.word	0x00000002
        /*0030*/ 	.string	""
        /*0030*/ 	.string	"ptxas"
        /*0030*/ 	.string	"Cuda compilation tools, release 13.0, V13.0.88"
        /*0030*/ 	.string	"Build cuda_13.0.r13.0/compiler.36424714_0"
        /*0030*/ 	.string	"-arch sm_100 -m 64 "



//--------------------- .note.nv.cuinfo           --------------------------
	.section	.note.nv.cuinfo,"",@"SHT_NOTE"
	.sectionflags	@"SHF_NOTE_NV_CUINFO"
        /*0018*/ 	.short	0x0002
        /*001a*/ 	.short	0x0064
        /*001c*/ 	.short	0x0082
	.zero		2


//--------------------- .nv.info                  --------------------------
	.section	.nv.info,"",@"SHT_CUDA_INFO"
	.align	4


	//----- nvinfo : EIATTR_REGCOUNT
	.align		4
        /*0000*/ 	.byte	0x04, 0x2f
        /*0002*/ 	.short	(.L_1 - .L_0)
	.align		4
.L_0:
        /*0004*/ 	.word	index@(_Z11kernelCannyPdi)
        /*0008*/ 	.word	0x00000008


	//----- nvinfo : EIATTR_FRAME_SIZE
	.align		4
.L_1:
        /*000c*/ 	.byte	0x04, 0x11
        /*000e*/ 	.short	(.L_3 - .L_2)
	.align		4
.L_2:
        /*0010*/ 	.word	index@(_Z11kernelCannyPdi)
        /*0014*/ 	.word	0x00000000


	//----- nvinfo : EIATTR_MIN_STACK_SIZE
	.align		4
.L_3:
        /*0018*/ 	.byte	0x04, 0x12
        /*001a*/ 	.short	(.L_5 - .L_4)
	.align		4
.L_4:
        /*001c*/ 	.word	index@(_Z11kernelCannyPdi)
        /*0020*/ 	.word	0x00000000
.L_5:


//--------------------- .nv.compat                --------------------------
	.section	.nv.compat,"",@"SHT_CUDA_COMPAT_INFO"
	.align	4
        /*0000*/ 	.byte	0x02, 0x09, 0x00, 0x00, 0x02, 0x02, 0x01, 0x00, 0x02, 0x05, 0x05, 0x00, 0x03, 0x07, 0x01, 0x01
        /*0010*/ 	.byte	0x02, 0x03, 0x00, 0x00, 0x02, 0x06, 0x01, 0x00, 0x04, 0x0b, 0x08, 0x00, 0x01, 0x00, 0x00, 0x00
        /*0020*/ 	.byte	0x00, 0x00, 0x00, 0x00


//--------------------- .nv.info._Z11kernelCannyPdi --------------------------
	.section	.nv.info._Z11kernelCannyPdi,"",@"SHT_CUDA_INFO"
	.sectionflags	@""
	.align	4


	//----- nvinfo : EIATTR_CUDA_API_VERSION
	.align		4
        /*0000*/ 	.byte	0x04, 0x37
        /*0002*/ 	.short	(.L_7 - .L_6)
.L_6:
        /*0004*/ 	.word	0x00000082


	//----- nvinfo : EIATTR_KPARAM_INFO
	.align		4
.L_7:
        /*0008*/ 	.byte	0x04, 0x17
        /*000a*/ 	.short	(.L_9 - .L_8)
.L_8:
        /*000c*/ 	.word	0x00000000
        /*0010*/ 	.short	0x0001
        /*0012*/ 	.short	0x0008
        /*0014*/ 	.byte	0x00, 0xf0, 0x11, 0x00


	//----- nvinfo : EIATTR_KPARAM_INFO
	.align		4
.L_9:
        /*0018*/ 	.byte	0x04, 0x17
        /*001a*/ 	.short	(.L_11 - .L_10)
.L_10:
        /*001c*/ 	.word	0x00000000
        /*0020*/ 	.short	0x0000
        /*0022*/ 	.short	0x0000
        /*0024*/ 	.byte	0x00, 0xf5, 0x21, 0x00


	//----- nvinfo : EIATTR_SPARSE_MMA_MASK
	.align		4
.L_11:
        /*0028*/ 	.byte	0x03, 0x50
        /*002a*/ 	.short	0x0000


	//----- nvinfo : EIATTR_MAXREG_COUNT
	.align		4
        /*002c*/ 	.byte	0x03, 0x1b
        /*002e*/ 	.short	0x00ff


	//----- nvinfo : EIATTR_MERCURY_ISA_VERSION
	.align		4
        /*0030*/ 	.byte	0x03, 0x5f
        /*0032*/ 	.short	0x0101


	//----- nvinfo : EIATTR_VRC_CTA_INIT_COUNT
	.align		4
        /*0034*/ 	.byte	0x02, 0x4a
	.zero		1
	.zero		1


	//----- nvinfo : EIATTR_EXIT_INSTR_OFFSETS
	.align		4
        /*0038*/ 	.byte	0x04, 0x1c
        /*003a*/ 	.short	(.L_13 - .L_12)


	//   ....[0]....
.L_12:
        /*003c*/ 	.word	0x000000c0


	//   ....[1]....
        /*0040*/ 	.word	0x00000140


	//----- nvinfo : EIATTR_CBANK_PARAM_SIZE
	.align		4
.L_13:
        /*0044*/ 	.byte	0x03, 0x19
        /*0046*/ 	.short	0x000c


	//----- nvinfo : EIATTR_PARAM_CBANK
	.align		4
        /*0048*/ 	.byte	0x04, 0x0a
        /*004a*/ 	.short	(.L_15 - .L_14)
	.align		4
.L_14:
        /*004c*/ 	.word	index@(.nv.constant0._Z11kernelCannyPdi)
        /*0050*/ 	.short	0x0380
        /*0052*/ 	.short	0x000c


	//----- nvinfo : EIATTR_SW_WAR
	.align		4
.L_15:
        /*0054*/ 	.byte	0x04, 0x36
        /*0056*/ 	.short	(.L_17 - .L_16)
.L_16:
        /*0058*/ 	.word	0x00000008
.L_17:


//--------------------- .nv.callgraph             --------------------------
	.section	.nv.callgraph,"",@"SHT_CUDA_CALLGRAPH"
	.align	4
	.sectionentsize	8
	.align		4
        /*0000*/ 	.word	0x00000000
	.align		4
        /*0004*/ 	.word	0xffffffff
	.align		4
        /*0008*/ 	.word	0x00000000
	.align		4
        /*000c*/ 	.word	0xfffffffe
	.align		4
        /*0010*/ 	.word	0x00000000
	.align		4
        /*0014*/ 	.word	0xfffffffd
	.align		4
        /*0018*/ 	.word	0x00000000
	.align		4
        /*001c*/ 	.word	0xfffffffc


//--------------------- .text._Z11kernelCannyPdi  --------------------------
	.section	.text._Z11kernelCannyPdi,"ax",@progbits
	.align	128
        .global         _Z11kernelCannyPdi
        .type           _Z11kernelCannyPdi,@function
        .size           _Z11kernelCannyPdi,(.L_x_1 - _Z11kernelCannyPdi)
        .other          _Z11kernelCannyPdi,@"STO_CUDA_ENTRY STV_DEFAULT"
_Z11kernelCannyPdi:
.text._Z11kernelCannyPdi:
[----:B------:R-:W-:Y:S01]  /*0000*/  LDC R1, c[0x0][0x37c] ;  /* 0x0000df00ff017b82 */ /* 0x000fe20000000800 */
[----:B------:R-:W0:Y:S07]  /*0010*/  S2R R3, SR_TID.X ;  /* 0x0000000000037919 */ /* 0x000e2e0000002100 */
[----:B------:R-:W0:Y:S01]  /*0020*/  LDC R0, c[0x0][0x360] ;  /* 0x0000d800ff007b82 */ /* 0x000e220000000800 */
[----:B------:R-:W1:Y:S01]  /*0030*/  LDCU UR6, c[0x0][0x388] ;  /* 0x00007100ff0677ac */ /* 0x000e620008000800 */
[----:B------:R-:W2:Y:S06]  /*0040*/  S2R R2, SR_TID.Y ;  /* 0x0000000000027919 */ /* 0x000eac0000002200 */
[----:B------:R-:W0:Y:S08]  /*0050*/  S2UR UR4, SR_CTAID.X ;  /* 0x00000000000479c3 */ /* 0x000e300000002500 */
[----:B------:R-:W2:Y:S08]  /*0060*/  S2UR UR5, SR_CTAID.Y ;  /* 0x00000000000579c3 */ /* 0x000eb00000002600 */
[----:B------:R-:W2:Y:S01]  /*0070*/  LDC R5, c[0x0][0x364] ;  /* 0x0000d900ff057b82 */ /* 0x000ea20000000800 */
[----:B0-----:R-:W-:-:S02]  /*0080*/  IMAD R0, R0, UR4, R3 ;  /* 0x0000000400007c24 */ /* 0x001fc4000f8e0203 */
[----:B--2---:R-:W-:-:S05]  /*0090*/  IMAD R5, R5, UR5, R2 ;  /* 0x0000000505057c24 */ /* 0x004fca000f8e0202 */
[----:B------:R-:W-:-:S04]  /*00a0*/  VIMNMX R2, PT, PT, R0, R5, !PT ;  /* 0x0000000500027248 */ /* 0x000fc80007fe0100 */
[----:B-1----:R-:W-:-:S13]  /*00b0*/  ISETP.GE.AND P0, PT, R2, UR6, PT ;  /* 0x0000000602007c0c */ /* 0x002fda000bf06270 */
[----:B------:R-:W-:Y:S05]  /*00c0*/  @P0 EXIT ;  /* 0x000000000000094d */ /* 0x000fea0003800000 */
[----:B------:R-:W0:Y:S01]  /*00d0*/  LDC.64 R2, c[0x0][0x380] ;  /* 0x0000e000ff027b82 */ /* 0x000e220000000a00 */
[----:B------:R-:W1:Y:S01]  /*00e0*/  LDCU.64 UR4, c[0x0][0x358] ;  /* 0x00006b00ff0477ac */ /* 0x000e620008000a00 */
[----:B------:R-:W-:-:S04]  /*00f0*/  IMAD R5, R5, UR6, R0 ;  /* 0x0000000605057c24 */ /* 0x000fc8000f8e0200 */
[----:B0-----:R-:W-:-:S05]  /*0100*/  IMAD.WIDE R2, R5, 0x8, R2 ;  /* 0x0000000805027825 */ /* 0x001fca00078e0202 */
[----:B-1----:R-:W2:Y:S02]  /*0110*/  LDG.E.64 R4, desc[UR4][R2.64] ;  /* 0x0000000402047981 */ /* 0x002ea4000c1e1b00 */
[----:B--2---:R-:W-:-:S07]  /*0120*/  DADD R4, R4, 1 ;  /* 0x3ff0000004047429 */ /* 0x004fce0000000000 */
[----:B------:R-:W-:Y:S01]  /*0130*/  STG.E.64 desc[UR4][R2.64], R4 ;  /* 0x0000000402007986 */ /* 0x000fe2000c101b04 */
[----:B------:R-:W-:Y:S05]  /*0140*/  EXIT ;  /* 0x000000000000794d */ /* 0x000fea0003800000 */
.L_x_0:
[----:B------:R-:W-:-:S00]  /*0150*/  BRA `(.L_x_0) ;  /* 0xfffffffc00fc7947 */ /* 0x000fc0000383ffff */
[----:B------:R-:W-:-:S00]  /*0160*/  NOP ;  /* 0x0000000000007918 */ /* 0x000fc00000000000 */
        /* <DEDUP_REMOVED lines=9> */
.L_x_1:


//--------------------- .nv.shared.reserved.0     --------------------------
	.section	.nv.shared.reserved.0,"aw",@nobits
	.weak		__nv_reservedSMEM_offset_0_alias
	.size		__nv_reservedSMEM_offset_0_alias, 0, 64
	.other		__nv_reservedSMEM_offset_0_alias,@"STO_CUDA_RESERVED_SHARED STV_DEFAULT"
__nv_reservedSMEM_offset_0_alias:
	.zero		0
	.zero		64


//--------------------- .nv.constant0._Z11kernelCannyPdi --------------------------
	.section	.nv.constant0._Z11kernelCannyPdi,"a",@progbits
	.sectionflags	@""
	.align	4
.nv.constant0._Z11kernelCannyPdi:
	.zero		908


//--------------------- SYMBOLS --------------------------

	.type		.nv.reservedSmem.offset0,@object
	.size		.nv.reservedSmem.offset0,0x4
